//
// Generated by NVIDIA NVVM Compiler
//
// Compiler Build ID: CL-36424714
// Cuda compilation tools, release 13.0, V13.0.88
// Based on NVVM 20.0.0
//

.version 9.0
.target sm_100
.address_size 64

	// .globl	binary_div_forward

.visible .entry binary_div_forward(
	.param .align 1 .b8 binary_div_forward_param_0[1],
	.param .u64 binary_div_forward_param_1,
	.param .u64 .ptr .align 1 binary_div_forward_param_2,
	.param .u64 .ptr .align 1 binary_div_forward_param_3,
	.param .u64 .ptr .align 1 binary_div_forward_param_4
)
{
	.reg .pred 	%p<2>;
	.reg .b32 	%r<5>;
	.reg .b32 	%f<4>;
	.reg .b64 	%rd<13>;

	ld.param.u64 	%rd5, [binary_div_forward_param_1];
	ld.param.u64 	%rd2, [binary_div_forward_param_2];
	ld.param.u64 	%rd3, [binary_div_forward_param_3];
	ld.param.u64 	%rd4, [binary_div_forward_param_4];
	mov.u32 	%r1, %ctaid.x;
	mov.u32 	%r2, %ntid.x;
	mov.u32 	%r3, %tid.x;
	mad.lo.s32 	%r4, %r1, %r2, %r3;
	cvt.u64.u32 	%rd1, %r4;
	setp.le.u64 	%p1, %rd5, %rd1;
	@%p1 bra 	$L__BB0_2;
	cvta.to.global.u64 	%rd6, %rd2;
	cvta.to.global.u64 	%rd7, %rd3;
	cvta.to.global.u64 	%rd8, %rd4;
	shl.b64 	%rd9, %rd1, 2;
	add.s64 	%rd10, %rd6, %rd9;
	ld.global.f32 	%f1, [%rd10];
	add.s64 	%rd11, %rd7, %rd9;
	ld.global.f32 	%f2, [%rd11];
	div.rn.f32 	%f3, %f1, %f2;
	add.s64 	%rd12, %rd8, %rd9;
	st.global.f32 	[%rd12], %f3;
$L__BB0_2:
	ret;

}
	// .globl	binary_div_backward
.visible .entry binary_div_backward(
	.param .align 1 .b8 binary_div_backward_param_0[1],
	.param .u64 binary_div_backward_param_1,
	.param .u64 .ptr .align 1 binary_div_backward_param_2,
	.param .u64 .ptr .align 1 binary_div_backward_param_3,
	.param .u64 .ptr .align 1 binary_div_backward_param_4,
	.param .u64 .ptr .align 1 binary_div_backward_param_5,
	.param .u64 .ptr .align 1 binary_div_backward_param_6
)
{
	.reg .pred 	%p<2>;
	.reg .b32 	%r<5>;
	.reg .b32 	%f<12>;
	.reg .b64 	%rd<19>;

	ld.param.u64 	%rd7, [binary_div_backward_param_1];
	ld.param.u64 	%rd2, [binary_div_backward_param_2];
	ld.param.u64 	%rd3, [binary_div_backward_param_3];
	ld.param.u64 	%rd4, [binary_div_backward_param_4];
	ld.param.u64 	%rd5, [binary_div_backward_param_5];
	ld.param.u64 	%rd6, [binary_div_backward_param_6];
	mov.u32 	%r1, %ctaid.x;
	mov.u32 	%r2, %ntid.x;
	mov.u32 	%r3, %tid.x;
	mad.lo.s32 	%r4, %r1, %r2, %r3;
	cvt.u64.u32 	%rd1, %r4;
	setp.le.u64 	%p1, %rd7, %rd1;
	@%p1 bra 	$L__BB1_2;
	cvta.to.global.u64 	%rd8, %rd2;
	cvta.to.global.u64 	%rd9, %rd4;
	cvta.to.global.u64 	%rd10, %rd6;
	cvta.to.global.u64 	%rd11, %rd3;
	cvta.to.global.u64 	%rd12, %rd5;
	shl.b64 	%rd13, %rd1, 2;
	add.s64 	%rd14, %rd8, %rd13;
	ld.global.f32 	%f1, [%rd14];
	add.s64 	%rd15, %rd9, %rd13;
	ld.global.f32 	%f2, [%rd15];
	add.s64 	%rd16, %rd10, %rd13;
	ld.global.f32 	%f3, [%rd16];
	rcp.rn.f32 	%f4, %f2;
	add.s64 	%rd17, %rd11, %rd13;
	ld.global.f32 	%f5, [%rd17];
	fma.rn.f32 	%f6, %f4, %f3, %f5;
	st.global.f32 	[%rd17], %f6;
	mul.f32 	%f7, %f2, %f2;
	div.rn.f32 	%f8, %f1, %f7;
	mul.f32 	%f9, %f3, %f8;
	add.s64 	%rd18, %rd12, %rd13;
	ld.global.f32 	%f10, [%rd18];
	sub.f32 	%f11, %f10, %f9;
	st.global.f32 	[%rd18], %f11;
$L__BB1_2:
	ret;

}


// ===== COMPILED SASS (sm_100) =====

	.target	sm_100

	.elftype	@"ET_EXEC"


//--------------------- .note.nv.tkinfo           --------------------------
	.section	.note.nv.tkinfo,"",@"SHT_NOTE"
	.sectionflags	@"SHF_NOTE_NV_TKINFO"
	.tkinfo
        /*0018*/ 	.word	0x00000002
        /*0030*/ 	.string	""
        /*0030*/ 	.string	"ptxas"
        /*0030*/ 	.string	"Cuda compilation tools, release 13.0, V13.0.88"
        /*0030*/ 	.string	"Build cuda_13.0.r13.0/compiler.36424714_0"
        /*0030*/ 	.string	"-arch sm_100 -m 64 "



//--------------------- .note.nv.cuinfo           --------------------------
	.section	.note.nv.cuinfo,"",@"SHT_NOTE"
	.sectionflags	@"SHF_NOTE_NV_CUINFO"
        /*0018*/ 	.short	0x0002
        /*001a*/ 	.short	0x0064
        /*001c*/ 	.short	0x0082
	.zero		2


//--------------------- .nv.info                  --------------------------
	.section	.nv.info,"",@"SHT_CUDA_INFO"
	.align	4


	//----- nvinfo : EIATTR_REGCOUNT
	.align		4
        /*0000*/ 	.byte	0x04, 0x2f
        /*0002*/ 	.short	(.L_1 - .L_0)
	.align		4
.L_0:
        /*0004*/ 	.word	index@(binary_div_forward)
        /*0008*/ 	.word	0x00000010


	//----- nvinfo : EIATTR_FRAME_SIZE
	.align		4
.L_1:
        /*000c*/ 	.byte	0x04, 0x11
        /*000e*/ 	.short	(.L_3 - .L_2)
	.align		4
.L_2:
        /*0010*/ 	.word	index@($__internal_2_$__cuda_sm3x_div_rn_noftz_f32_slowpath)
        /*0014*/ 	.word	0x00000000


	//----- nvinfo : EIATTR_FRAME_SIZE
	.align		4
.L_3:
        /*0018*/ 	.byte	0x04, 0x11
        /*001a*/ 	.short	(.L_5 - .L_4)
	.align		4
.L_4:
        /*001c*/ 	.word	index@(binary_div_forward)
        /*0020*/ 	.word	0x00000000


	//----- nvinfo : EIATTR_REGCOUNT
	.align		4
.L_5:
        /*0024*/ 	.byte	0x04, 0x2f
        /*0026*/ 	.short	(.L_7 - .L_6)
	.align		4
.L_6:
        /*0028*/ 	.word	index@(binary_div_backward)
        /*002c*/ 	.word	0x00000012


	//----- nvinfo : EIATTR_FRAME_SIZE
	.align		4
.L_7:
        /*0030*/ 	.byte	0x04, 0x11
        /*0032*/ 	.short	(.L_9 - .L_8)
	.align		4
.L_8:
        /*0034*/ 	.word	index@($__internal_1_$__cuda_sm3x_div_rn_noftz_f32_slowpath)
        /*0038*/ 	.word	0x00000000


	//----- nvinfo : EIATTR_FRAME_SIZE
	.align		4
.L_9:
        /*003c*/ 	.byte	0x04, 0x11
        /*003e*/ 	.short	(.L_11 - .L_10)
	.align		4
.L_10:
        /*0040*/ 	.word	index@($__internal_0_$__cuda_sm20_rcp_rn_f32_slowpath)
        /*0044*/ 	.word	0x00000000


	//----- nvinfo : EIATTR_FRAME_SIZE
	.align		4
.L_11:
        /*0048*/ 	.byte	0x04, 0x11
        /*004a*/ 	.short	(.L_13 - .L_12)
	.align		4
.L_12:
        /*004c*/ 	.word	index@(binary_div_backward)
        /*0050*/ 	.word	0x00000000


	//----- nvinfo : EIATTR_MIN_STACK_SIZE
	.align		4
.L_13:
        /*0054*/ 	.byte	0x04, 0x12
        /*0056*/ 	.short	(.L_15 - .L_14)
	.align		4
.L_14:
        /*0058*/ 	.word	index@(binary_div_backward)
        /*005c*/ 	.word	0x00000000


	//----- nvinfo : EIATTR_MIN_STACK_SIZE
	.align		4
.L_15:
        /*0060*/ 	.byte	0x04, 0x12
        /*0062*/ 	.short	(.L_17 - .L_16)
	.align		4
.L_16:
        /*0064*/ 	.word	index@(binary_div_forward)
        /*0068*/ 	.word	0x00000000
.L_17:


//--------------------- .nv.compat                --------------------------
	.section	.nv.compat,"",@"SHT_CUDA_COMPAT_INFO"
	.align	4
        /*0000*/ 	.byte	0x02, 0x09, 0x00, 0x00, 0x02, 0x02, 0x01, 0x00, 0x02, 0x05, 0x05, 0x00, 0x03, 0x07, 0x01, 0x01
        /*0010*/ 	.byte	0x02, 0x03, 0x00, 0x00, 0x02, 0x06, 0x01, 0x00, 0x04, 0x0b, 0x08, 0x00, 0x01, 0x00, 0x00, 0x00
        /*0020*/ 	.byte	0x00, 0x00, 0x00, 0x00


//--------------------- .nv.info.binary_div_backward --------------------------
	.section	.nv.info.binary_div_backward,"",@"SHT_CUDA_INFO"
	.sectionflags	@""
	.align	4


	//----- nvinfo : EIATTR_CUDA_API_VERSION
	.align		4
        /*0000*/ 	.byte	0x04, 0x37
        /*0002*/ 	.short	(.L_19 - .L_18)
.L_18:
        /*0004*/ 	.word	0x00000082


	//----- nvinfo : EIATTR_KPARAM_INFO
	.align		4
.L_19:
        /*0008*/ 	.byte	0x04, 0x17
        /*000a*/ 	.short	(.L_21 - .L_20)
.L_20:
        /*000c*/ 	.word	0x00000000
        /*0010*/ 	.short	0x0006
        /*0012*/ 	.short	0x0030
        /*0014*/ 	.byte	0x00, 0xf5, 0x21, 0x00


	//----- nvinfo : EIATTR_KPARAM_INFO
	.align		4
.L_21:
        /*0018*/ 	.byte	0x04, 0x17
        /*001a*/ 	.short	(.L_23 - .L_22)
.L_22:
        /*001c*/ 	.word	0x00000000
        /*0020*/ 	.short	0x0005
        /*0022*/ 	.short	0x0028
        /*0024*/ 	.byte	0x00, 0xf5, 0x21, 0x00


	//----- nvinfo : EIATTR_KPARAM_INFO
	.align		4
.L_23:
        /*0028*/ 	.byte	0x04, 0x17
        /*002a*/ 	.short	(.L_25 - .L_24)
.L_24:
        /*002c*/ 	.word	0x00000000
        /*0030*/ 	.short	0x0004
        /*0032*/ 	.short	0x0020
        /*0034*/ 	.byte	0x00, 0xf5, 0x21, 0x00


	//----- nvinfo : EIATTR_KPARAM_INFO
	.align		4
.L_25:
        /*0038*/ 	.byte	0x04, 0x17
        /*003a*/ 	.short	(.L_27 - .L_26)
.L_26:
        /*003c*/ 	.word	0x00000000
        /*0040*/ 	.short	0x0003
        /*0042*/ 	.short	0x0018
        /*0044*/ 	.byte	0x00, 0xf5, 0x21, 0x00


	//----- nvinfo : EIATTR_KPARAM_INFO
	.align		4
.L_27:
        /*0048*/ 	.byte	0x04, 0x17
        /*004a*/ 	.short	(.L_29 - .L_28)
.L_28:
        /*004c*/ 	.word	0x00000000
        /*0050*/ 	.short	0x0002
        /*0052*/ 	.short	0x0010
        /*0054*/ 	.byte	0x00, 0xf5, 0x21, 0x00


	//----- nvinfo : EIATTR_KPARAM_INFO
	.align		4
.L_29:
        /*0058*/ 	.byte	0x04, 0x17
        /*005a*/ 	.short	(.L_31 - .L_30)
.L_30:
        /*005c*/ 	.word	0x00000000
        /*0060*/ 	.short	0x0001
        /*0062*/ 	.short	0x0008
        /*0064*/ 	.byte	0x00, 0xf0, 0x21, 0x00


	//----- nvinfo : EIATTR_KPARAM_INFO
	.align		4
.L_31:
        /*0068*/ 	.byte	0x04, 0x17
        /*006a*/ 	.short	(.L_33 - .L_32)
.L_32:
        /*006c*/ 	.word	0x00000000
        /*0070*/ 	.short	0x0000
        /*0072*/ 	.short	0x0000
        /*0074*/ 	.byte	0x00, 0xf0, 0x05, 0x00


	//----- nvinfo : EIATTR_SPARSE_MMA_MASK
	.align		4
.L_33:
        /*0078*/ 	.byte	0x03, 0x50
        /*007a*/ 	.short	0x0000


	//----- nvinfo : EIATTR_MAXREG_COUNT
	.align		4
        /*007c*/ 	.byte	0x03, 0x1b
        /*007e*/ 	.short	0x00ff


	//----- nvinfo : EIATTR_MERCURY_ISA_VERSION
	.align		4
        /*0080*/ 	.byte	0x03, 0x5f
        /*0082*/ 	.short	0x0101


	//----- nvinfo : EIATTR_VRC_CTA_INIT_COUNT
	.align		4
        /*0084*/ 	.byte	0x02, 0x4a
	.zero		1
	.zero		1


	//----- nvinfo : EIATTR_EXIT_INSTR_OFFSETS
	.align		4
        /*0088*/ 	.byte	0x04, 0x1c
        /*008a*/ 	.short	(.L_35 - .L_34)


	//   ....[0]....
.L_34:
        /*008c*/ 	.word	0x00000080


	//   ....[1]....
        /*0090*/ 	.word	0x00000400


	//----- nvinfo : EIATTR_CRS_STACK_SIZE
	.align		4
.L_35:
        /*0094*/ 	.byte	0x04, 0x1e
        /*0096*/ 	.short	(.L_37 - .L_36)
.L_36:
        /*0098*/ 	.word	0x00000000


	//----- nvinfo : EIATTR_CBANK_PARAM_SIZE
	.align		4
.L_37:
        /*009c*/ 	.byte	0x03, 0x19
        /*009e*/ 	.short	0x0038


	//----- nvinfo : EIATTR_PARAM_CBANK
	.align		4
        /*00a0*/ 	.byte	0x04, 0x0a
        /*00a2*/ 	.short	(.L_39 - .L_38)
	.align		4
.L_38:
        /*00a4*/ 	.word	index@(.nv.constant0.binary_div_backward)
        /*00a8*/ 	.short	0x0380
        /*00aa*/ 	.short	0x0038


	//----- nvinfo : EIATTR_SW_WAR
	.align		4
.L_39:
        /*00ac*/ 	.byte	0x04, 0x36
        /*00ae*/ 	.short	(.L_41 - .L_40)
.L_40:
        /*00b0*/ 	.word	0x00000008
.L_41:


//--------------------- .nv.info.binary_div_forward --------------------------
	.section	.nv.info.binary_div_forward,"",@"SHT_CUDA_INFO"
	.sectionflags	@""
	.align	4


	//----- nvinfo : EIATTR_CUDA_API_VERSION
	.align		4
        /*0000*/ 	.byte	0x04, 0x37
        /*0002*/ 	.short	(.L_43 - .L_42)
.L_42:
        /*0004*/ 	.word	0x00000082


	//----- nvinfo : EIATTR_KPARAM_INFO
	.align		4
.L_43:
        /*0008*/ 	.byte	0x04, 0x17
        /*000a*/ 	.short	(.L_45 - .L_44)
.L_44:
        /*000c*/ 	.word	0x00000000
        /*0010*/ 	.short	0x0004
        /*0012*/ 	.short	0x0020
        /*0014*/ 	.byte	0x00, 0xf5, 0x21, 0x00


	//----- nvinfo : EIATTR_KPARAM_INFO
	.align		4
.L_45:
        /*0018*/ 	.byte	0x04, 0x17
        /*001a*/ 	.short	(.L_47 - .L_46)
.L_46:
        /*001c*/ 	.word	0x00000000
        /*0020*/ 	.short	0x0003
        /*0022*/ 	.short	0x0018
        /*0024*/ 	.byte	0x00, 0xf5, 0x21, 0x00


	//----- nvinfo : EIATTR_KPARAM_INFO
	.align		4
.L_47:
        /*0028*/ 	.byte	0x04, 0x17
        /*002a*/ 	.short	(.L_49 - .L_48)
.L_48:
        /*002c*/ 	.word	0x00000000
        /*0030*/ 	.short	0x0002
        /*0032*/ 	.short	0x0010
        /*0034*/ 	.byte	0x00, 0xf5, 0x21, 0x00


	//----- nvinfo : EIATTR_KPARAM_INFO
	.align		4
.L_49:
        /*0038*/ 	.byte	0x04, 0x17
        /*003a*/ 	.short	(.L_51 - .L_50)
.L_50:
        /*003c*/ 	.word	0x00000000
        /*0040*/ 	.short	0x0001
        /*0042*/ 	.short	0x0008
        /*0044*/ 	.byte	0x00, 0xf0, 0x21, 0x00


	//----- nvinfo : EIATTR_KPARAM_INFO
	.align		4
.L_51:
        /*0048*/ 	.byte	0x04, 0x17
        /*004a*/ 	.short	(.L_53 - .L_52)
.L_52:
        /*004c*/ 	.word	0x00000000
        /*0050*/ 	.short	0x0000
        /*0052*/ 	.short	0x0000
        /*0054*/ 	.byte	0x00, 0xf0, 0x05, 0x00


	//----- nvinfo : EIATTR_SPARSE_MMA_MASK
	.align		4
.L_53:
        /*0058*/ 	.byte	0x03, 0x50
        /*005a*/ 	.short	0x0000


	//----- nvinfo : EIATTR_MAXREG_COUNT
	.align		4
        /*005c*/ 	.byte	0x03, 0x1b
        /*005e*/ 	.short	0x00ff


	//----- nvinfo : EIATTR_MERCURY_ISA_VERSION
	.align		4
        /*0060*/ 	.byte	0x03, 0x5f
        /*0062*/ 	.short	0x0101


	//----- nvinfo : EIATTR_VRC_CTA_INIT_COUNT
	.align		4
        /*0064*/ 	.byte	0x02, 0x4a
	.zero		1
	.zero		1


	//----- nvinfo : EIATTR_EXIT_INSTR_OFFSETS
	.align		4
        /*0068*/ 	.byte	0x04, 0x1c
        /*006a*/ 	.short	(.L_55 - .L_54)


	//   ....[0]....
.L_54:
        /*006c*/ 	.word	0x00000080


	//   ....[1]....
        /*0070*/ 	.word	0x00000240


	//----- nvinfo : EIATTR_CRS_STACK_SIZE
	.align		4
.L_55:
        /*0074*/ 	.byte	0x04, 0x1e
        /*0076*/ 	.short	(.L_57 - .L_56)
.L_56:
        /*0078*/ 	.word	0x00000000


	//----- nvinfo : EIATTR_CBANK_PARAM_SIZE
	.align		4
.L_57:
        /*007c*/ 	.byte	0x03, 0x19
        /*007e*/ 	.short	0x0028


	//----- nvinfo : EIATTR_PARAM_CBANK
	.align		4
        /*0080*/ 	.byte	0x04, 0x0a
        /*0082*/ 	.short	(.L_59 - .L_58)
	.align		4
.L_58:
        /*0084*/ 	.word	index@(.nv.constant0.binary_div_forward)
        /*0088*/ 	.short	0x0380
        /*008a*/ 	.short	0x0028


	//----- nvinfo : EIATTR_SW_WAR
	.align		4
.L_59:
        /*008c*/ 	.byte	0x04, 0x36
        /*008e*/ 	.short	(.L_61 - .L_60)
.L_60:
        /*0090*/ 	.word	0x00000008
.L_61:


//--------------------- .nv.callgraph             --------------------------
	.section	.nv.callgraph,"",@"SHT_CUDA_CALLGRAPH"
	.align	4
	.sectionentsize	8
	.align		4
        /*0000*/ 	.word	0x00000000
	.align		4
        /*0004*/ 	.word	0xffffffff
	.align		4
        /*0008*/ 	.word	0x00000000
	.align		4
        /*000c*/ 	.word	0xfffffffe
	.align		4
        /*0010*/ 	.word	0x00000000
	.align		4
        /*0014*/ 	.word	0xfffffffd
	.align		4
        /*0018*/ 	.word	0x00000000
	.align		4
        /*001c*/ 	.word	0xfffffffc


//--------------------- .text.binary_div_backward --------------------------
	.section	.text.binary_div_backward,"ax",@progbits
	.align	128
        .global         binary_div_backward
        .type           binary_div_backward,@function
        .size           binary_div_backward,(.L_x_36 - binary_div_backward)
        .other          binary_div_backward,@"STO_CUDA_ENTRY STV_DEFAULT"
binary_div_backward:
.text.binary_div_backward:
[----:B------:R-:W-:Y:S01]  /*0000*/  LDC R1, c[0x0][0x37c] ;  /* 0x0000df00ff017b82 */ /* 0x000fe20000000800 */
[----:B------:R-:W0:Y:S07]  /*0010*/  S2R R3, SR_TID.X ;  /* 0x0000000000037919 */ /* 0x000e2e0000002100 */
[----:B------:R-:W0:Y:S01]  /*0020*/  S2UR UR4, SR_CTAID.X ;  /* 0x00000000000479c3 */ /* 0x000e220000002500 */
[----:B------:R-:W1:Y:S07]  /*0030*/  LDCU.64 UR6, c[0x0][0x388] ;  /* 0x00007100ff0677ac */ /* 0x000e6e0008000a00 */
[----:B------:R-:W0:Y:S02]  /*0040*/  LDC R4, c[0x0][0x360] ;  /* 0x0000d800ff047b82 */ /* 0x000e240000000800 */
[----:B0-----:R-:W-:-:S05]  /*0050*/  IMAD R4, R4, UR4, R3 ;  /* 0x0000000404047c24 */ /* 0x001fca000f8e0203 */
[----:B-1----:R-:W-:-:S04]  /*0060*/  ISETP.GE.U32.AND P0, PT, R4, UR6, PT ;  /* 0x0000000604007c0c */ /* 0x002fc8000bf06070 */
[----:B------:R-:W-:-:S13]  /*0070*/  ISETP.GE.U32.AND.EX P0, PT, RZ, UR7, PT, P0 ;  /* 0x00000007ff007c0c */ /* 0x000fda000bf06100 */
[----:B------:R-:W-:Y:S05]  /*0080*/  @P0 EXIT ;  /* 0x000000000000094d */ /* 0x000fea0003800000 */
[----:B------:R-:W0:Y:S01]  /*0090*/  LDCU.64 UR8, c[0x0][0x3a0] ;  /* 0x00007400ff0877ac */ /* 0x000e220008000a00 */
[----:B------:R-:W-:Y:S01]  /*00a0*/  IMAD.SHL.U32 R5, R4, 0x4, RZ ;  /* 0x0000000404057824 */ /* 0x000fe200078e00ff */
[----:B------:R-:W-:Y:S01]  /*00b0*/  SHF.R.U32.HI R4, RZ, 0x1e, R4 ;  /* 0x0000001eff047819 */ /* 0x000fe20000011604 */
[----:B------:R-:W1:Y:S01]  /*00c0*/  LDCU.64 UR4, c[0x0][0x358] ;  /* 0x00006b00ff0477ac */ /* 0x000e620008000a00 */
[----:B------:R-:W2:Y:S01]  /*00d0*/  LDCU.64 UR6, c[0x0][0x390] ;  /* 0x00007200ff0677ac */ /* 0x000ea20008000a00 */
[----:B------:R-:W3:Y:S01]  /*00e0*/  LDCU.64 UR10, c[0x0][0x3b0] ;  /* 0x00007600ff0a77ac */ /* 0x000ee20008000a00 */
[----:B0-----:R-:W-:-:S04]  /*00f0*/  IADD3 R2, P0, PT, R5, UR8, RZ ;  /* 0x0000000805027c10 */ /* 0x001fc8000ff1e0ff */
[----:B------:R-:W-:-:S05]  /*0100*/  IADD3.X R3, PT, PT, R4, UR9, RZ, P0, !PT ;  /* 0x0000000904037c10 */ /* 0x000fca00087fe4ff */
[----:B-1----:R-:W4:Y:S01]  /*0110*/  LDG.E R2, desc[UR4][R2.64] ;  /* 0x0000000402027981 */ /* 0x002f22000c1e1900 */
[C---:B--2---:R-:W-:Y:S02]  /*0120*/  IADD3 R8, P0, PT, R5.reuse, UR6, RZ ;  /* 0x0000000605087c10 */ /* 0x044fe4000ff1e0ff */
[----:B---3--:R-:W-:Y:S02]  /*0130*/  IADD3 R6, P1, PT, R5, UR10, RZ ;  /* 0x0000000a05067c10 */ /* 0x008fe4000ff3e0ff */
[C---:B------:R-:W-:Y:S02]  /*0140*/  IADD3.X R9, PT, PT, R4.reuse, UR7, RZ, P0, !PT ;  /* 0x0000000704097c10 */ /* 0x040fe400087fe4ff */
[----:B------:R-:W-:-:S03]  /*0150*/  IADD3.X R7, PT, PT, R4, UR11, RZ, P1, !PT ;  /* 0x0000000b04077c10 */ /* 0x000fc60008ffe4ff */
[----:B------:R0:W5:Y:S04]  /*0160*/  LDG.E R0, desc[UR4][R8.64] ;  /* 0x0000000408007981 */ /* 0x000168000c1e1900 */
[----:B------:R0:W5:Y:S01]  /*0170*/  LDG.E R6, desc[UR4][R6.64] ;  /* 0x0000000406067981 */ /* 0x000162000c1e1900 */
[----:B------:R-:W-:Y:S01]  /*0180*/  BSSY.RECONVERGENT B0, `(.L_x_0) ;  /* 0x000000d000007945 */ /* 0x000fe20003800200 */
[----:B----4-:R-:W-:-:S05]  /*0190*/  VIADD R10, R2, 0x1800000 ;  /* 0x01800000020a7836 */ /* 0x010fca0000000000 */
[----:B------:R-:W-:-:S04]  /*01a0*/  LOP3.LUT R10, R10, 0x7f800000, RZ, 0xc0, !PT ;  /* 0x7f8000000a0a7812 */ /* 0x000fc800078ec0ff */
[----:B------:R-:W-:-:S13]  /*01b0*/  ISETP.GT.U32.AND P0, PT, R10, 0x1ffffff, PT ;  /* 0x01ffffff0a00780c */ /* 0x000fda0003f04070 */
[----:B0-----:R-:W-:Y:S05]  /*01c0*/  @P0 BRA `(.L_x_1) ;  /* 0x0000000000100947 */ /* 0x001fea0003800000 */
[----:B------:R-:W-:-:S07]  /*01d0*/  MOV R8, 0x1f0 ;  /* 0x000001f000087802 */ /* 0x000fce0000000f00 */
[----:B-----5:R-:W-:Y:S05]  /*01e0*/  CALL.REL.NOINC `($__internal_0_$__cuda_sm20_rcp_rn_f32_slowpath) ;  /* 0x0000000000887944 */ /* 0x020fea0003c00000 */
[----:B------:R-:W-:Y:S01]  /*01f0*/  IMAD.MOV.U32 R3, RZ, RZ, R7 ;  /* 0x000000ffff037224 */ /* 0x000fe200078e0007 */
[----:B------:R-:W-:Y:S06]  /*0200*/  BRA `(.L_x_2) ;  /* 0x0000000000107947 */ /* 0x000fec0003800000 */
.L_x_1:
[----:B------:R-:W0:Y:S02]  /*0210*/  MUFU.RCP R3, R2 ;  /* 0x0000000200037308 */ /* 0x000e240000001000 */
[----:B0-----:R-:W-:-:S04]  /*0220*/  FFMA R7, R2, R3, -1 ;  /* 0xbf80000002077423 */ /* 0x001fc80000000003 */
[----:B------:R-:W-:-:S04]  /*0230*/  FADD.FTZ R8, -R7, -RZ ;  /* 0x800000ff07087221 */ /* 0x000fc80000010100 */
[----:B------:R-:W-:-:S07]  /*0240*/  FFMA R3, R3, R8, R3 ;  /* 0x0000000803037223 */ /* 0x000fce0000000003 */
.L_x_2:
[----:B------:R-:W-:Y:S05]  /*0250*/  BSYNC.RECONVERGENT B0 ;  /* 0x0000000000007941 */ /* 0x000fea0003800200 */
.L_x_0:
[----:B------:R-:W0:Y:S02]  /*0260*/  LDCU.64 UR6, c[0x0][0x398] ;  /* 0x00007300ff0677ac */ /* 0x000e240008000a00 */
[----:B0-----:R-:W-:-:S04]  /*0270*/  IADD3 R8, P0, PT, R5, UR6, RZ ;  /* 0x0000000605087c10 */ /* 0x001fc8000ff1e0ff */
[----:B------:R-:W-:-:S05]  /*0280*/  IADD3.X R9, PT, PT, R4, UR7, RZ, P0, !PT ;  /* 0x0000000704097c10 */ /* 0x000fca00087fe4ff */
[----:B------:R-:W2:Y:S01]  /*0290*/  LDG.E R7, desc[UR4][R8.64] ;  /* 0x0000000408077981 */ /* 0x000ea2000c1e1900 */
[----:B------:R-:W-:Y:S01]  /*02a0*/  FMUL R11, R2, R2 ;  /* 0x00000002020b7220 */ /* 0x000fe20000400000 */
[----:B------:R-:W-:Y:S03]  /*02b0*/  BSSY.RECONVERGENT B0, `(.L_x_3) ;  /* 0x000000e000007945 */ /* 0x000fe60003800200 */
[----:B------:R-:W0:Y:S08]  /*02c0*/  MUFU.RCP R2, R11 ;  /* 0x0000000b00027308 */ /* 0x000e300000001000 */
[----:B-----5:R-:W1:Y:S01]  /*02d0*/  FCHK P0, R0, R11 ;  /* 0x0000000b00007302 */ /* 0x020e620000000000 */
[----:B--2---:R-:W-:Y:S01]  /*02e0*/  FFMA R3, R6, R3, R7 ;  /* 0x0000000306037223 */ /* 0x004fe20000000007 */
[----:B0-----:R-:W-:-:S04]  /*02f0*/  FFMA R7, -R11, R2, 1 ;  /* 0x3f8000000b077423 */ /* 0x001fc80000000102 */
[----:B------:R0:W-:Y:S01]  /*0300*/  STG.E desc[UR4][R8.64], R3 ;  /* 0x0000000308007986 */ /* 0x0001e2000c101904 */
[----:B------:R-:W-:-:S04]  /*0310*/  FFMA R7, R2, R7, R2 ;  /* 0x0000000702077223 */ /* 0x000fc80000000002 */
[----:B------:R-:W-:-:S04]  /*0320*/  FFMA R2, R0, R7, RZ ;  /* 0x0000000700027223 */ /* 0x000fc800000000ff */
[----:B------:R-:W-:-:S04]  /*0330*/  FFMA R10, -R11, R2, R0 ;  /* 0x000000020b0a7223 */ /* 0x000fc80000000100 */
[----:B------:R-:W-:Y:S01]  /*0340*/  FFMA R7, R7, R10, R2 ;  /* 0x0000000a07077223 */ /* 0x000fe20000000002 */
[----:B01----:R-:W-:Y:S06]  /*0350*/  @!P0 BRA `(.L_x_4) ;  /* 0x00000000000c8947 */ /* 0x003fec0003800000 */
[----:B------:R-:W-:-:S07]  /*0360*/  MOV R2, 0x380 ;  /* 0x0000038000027802 */ /* 0x000fce0000000f00 */
[----:B------:R-:W-:Y:S05]  /*0370*/  CALL.REL.NOINC `($__internal_1_$__cuda_sm3x_div_rn_noftz_f32_slowpath) ;  /* 0x0000000000f47944 */ /* 0x000fea0003c00000 */
[----:B------:R-:W-:-:S07]  /*0380*/  IMAD.MOV.U32 R7, RZ, RZ, R0 ;  /* 0x000000ffff077224 */ /* 0x000fce00078e0000 */
.L_x_4:
[----:B------:R-:W-:Y:S05]  /*0390*/  BSYNC.RECONVERGENT B0 ;  /* 0x0000000000007941 */ /* 0x000fea0003800200 */
.L_x_3:
[----:B------:R-:W0:Y:S02]  /*03a0*/  LDCU.64 UR6, c[0x0][0x3a8] ;  /* 0x00007500ff0677ac */ /* 0x000e240008000a00 */
[----:B0-----:R-:W-:-:S04]  /*03b0*/  IADD3 R2, P0, PT, R5, UR6, RZ ;  /* 0x0000000605027c10 */ /* 0x001fc8000ff1e0ff */
[----:B------:R-:W-:-:S05]  /*03c0*/  IADD3.X R3, PT, PT, R4, UR7, RZ, P0, !PT ;  /* 0x0000000704037c10 */ /* 0x000fca00087fe4ff */
[----:B------:R-:W2:Y:S02]  /*03d0*/  LDG.E R5, desc[UR4][R2.64] ;  /* 0x0000000402057981 */ /* 0x000ea4000c1e1900 */
[----:B--2---:R-:W-:-:S05]  /*03e0*/  FFMA R5, -R6, R7, R5 ;  /* 0x0000000706057223 */ /* 0x004fca0000000105 */
[----:B------:R-:W-:Y:S01]  /*03f0*/  STG.E desc[UR4][R2.64], R5 ;  /* 0x0000000502007986 */ /* 0x000fe2000c101904 */
[----:B------:R-:W-:Y:S05]  /*0400*/  EXIT ;  /* 0x000000000000794d */ /* 0x000fea0003800000 */
        .weak           $__internal_0_$__cuda_sm20_rcp_rn_f32_slowpath
        .type           $__internal_0_$__cuda_sm20_rcp_rn_f32_slowpath,@function
        .size           $__internal_0_$__cuda_sm20_rcp_rn_f32_slowpath,($__internal_1_$__cuda_sm3x_div_rn_noftz_f32_slowpath - $__internal_0_$__cuda_sm20_rcp_rn_f32_slowpath)
$__internal_0_$__cuda_sm20_rcp_rn_f32_slowpath:
[----:B------:R-:W-:Y:S01]  /*0410*/  IMAD.SHL.U32 R3, R2, 0x2, RZ ;  /* 0x0000000202037824 */ /* 0x000fe200078e00ff */
[----:B------:R-:W-:Y:S04]  /*0420*/  BSSY.RECONVERGENT B1, `(.L_x_5) ;  /* 0x0000030000017945 */ /* 0x000fe80003800200 */
[----:B------:R-:W-:-:S04]  /*0430*/  SHF.R.U32.HI R3, RZ, 0x18, R3 ;  /* 0x00000018ff037819 */ /* 0x000fc80000011603 */
[----:B------:R-:W-:-:S13]  /*0440*/  ISETP.NE.U32.AND P0, PT, R3, RZ, PT ;  /* 0x000000ff0300720c */ /* 0x000fda0003f05070 */
[----:B------:R-:W-:Y:S05]  /*0450*/  @P0 BRA `(.L_x_6) ;  /* 0x0000000000280947 */ /* 0x000fea0003800000 */
[----:B------:R-:W-:-:S05]  /*0460*/  IMAD.SHL.U32 R3, R2, 0x2, RZ ;  /* 0x0000000202037824 */ /* 0x000fca00078e00ff */
[----:B------:R-:W-:-:S13]  /*0470*/  ISETP.NE.AND P0, PT, R3, RZ, PT ;  /* 0x000000ff0300720c */ /* 0x000fda0003f05270 */
[----:B------:R-:W-:Y:S01]  /*0480*/  @P0 FFMA R9, R2, 1.84467440737095516160e+19, RZ ;  /* 0x5f80000002090823 */ /* 0x000fe200000000ff */
[----:B------:R-:W-:Y:S08]  /*0490*/  @!P0 MUFU.RCP R7, R2 ;  /* 0x0000000200078308 */ /* 0x000ff00000001000 */
[----:B------:R-:W0:Y:S02]  /*04a0*/  @P0 MUFU.RCP R10, R9 ;  /* 0x00000009000a0308 */ /* 0x000e240000001000 */
[----:B0-----:R-:W-:-:S04]  /*04b0*/  @P0 FFMA R3, R9, R10, -1 ;  /* 0xbf80000009030423 */ /* 0x001fc8000000000a */
[----:B------:R-:W-:-:S04]  /*04c0*/  @P0 FADD.FTZ R3, -R3, -RZ ;  /* 0x800000ff03030221 */ /* 0x000fc80000010100 */
[----:B------:R-:W-:-:S04]  /*04d0*/  @P0 FFMA R3, R10, R3, R10 ;  /* 0x000000030a030223 */ /* 0x000fc8000000000a */
[----:B------:R-:W-:Y:S01]  /*04e0*/  @P0 FFMA R7, R3, 1.84467440737095516160e+19, RZ ;  /* 0x5f80000003070823 */ /* 0x000fe200000000ff */
[----:B------:R-:W-:Y:S06]  /*04f0*/  BRA `(.L_x_7) ;  /* 0x0000000000887947 */ /* 0x000fec0003800000 */
.L_x_6:
[----:B------:R-:W-:-:S05]  /*0500*/  VIADD R7, R3, 0xffffff03 ;  /* 0xffffff0303077836 */ /* 0x000fca0000000000 */
[----:B------:R-:W-:-:S13]  /*0510*/  ISETP.GT.U32.AND P0, PT, R7, 0x1, PT ;  /* 0x000000010700780c */ /* 0x000fda0003f04070 */
[----:B------:R-:W-:Y:S05]  /*0520*/  @P0 BRA `(.L_x_8) ;  /* 0x0000000000780947 */ /* 0x000fea0003800000 */
[----:B------:R-:W-:Y:S01]  /*0530*/  LOP3.LUT R9, R2, 0x7fffff, RZ, 0xc0, !PT ;  /* 0x007fffff02097812 */ /* 0x000fe200078ec0ff */
[----:B------:R-:W-:Y:S02]  /*0540*/  IMAD.MOV.U32 R14, RZ, RZ, 0x3 ;  /* 0x00000003ff0e7424 */ /* 0x000fe400078e00ff */
[----:B------:R-:W-:Y:S01]  /*0550*/  VIADD R3, R3, 0xffffff04 ;  /* 0xffffff0403037836 */ /* 0x000fe20000000000 */
[----:B------:R-:W-:Y:S02]  /*0560*/  LOP3.LUT R9, R9, 0x3f800000, RZ, 0xfc, !PT ;  /* 0x3f80000009097812 */ /* 0x000fe400078efcff */
[----:B------:R-:W-:Y:S02]  /*0570*/  SHF.L.U32 R13, R14, R7, RZ ;  /* 0x000000070e0d7219 */ /* 0x000fe400000006ff */
[----:B------:R-:W0:Y:S02]  /*0580*/  MUFU.RCP R10, R9 ;  /* 0x00000009000a7308 */ /* 0x000e240000001000 */
[----:B0-----:R-:W-:-:S04]  /*0590*/  FFMA R11, R9, R10, -1 ;  /* 0xbf800000090b7423 */ /* 0x001fc8000000000a */
[----:B------:R-:W-:-:S04]  /*05a0*/  FADD.FTZ R11, -R11, -RZ ;  /* 0x800000ff0b0b7221 */ /* 0x000fc80000010100 */
[CCC-:B------:R-:W-:Y:S01]  /*05b0*/  FFMA.RM R12, R10.reuse, R11.reuse, R10.reuse ;  /* 0x0000000b0a0c7223 */ /* 0x1c0fe2000000400a */
[----:B------:R-:W-:-:S04]  /*05c0*/  FFMA.RP R11, R10, R11, R10 ;  /* 0x0000000b0a0b7223 */ /* 0x000fc8000000800a */
[C---:B------:R-:W-:Y:S02]  /*05d0*/  LOP3.LUT R10, R12.reuse, 0x7fffff, RZ, 0xc0, !PT ;  /* 0x007fffff0c0a7812 */ /* 0x040fe400078ec0ff */
[----:B------:R-:W-:Y:S02]  /*05e0*/  FSETP.NEU.FTZ.AND P0, PT, R12, R11, PT ;  /* 0x0000000b0c00720b */ /* 0x000fe40003f1d000 */
[----:B------:R-:W-:Y:S02]  /*05f0*/  LOP3.LUT R10, R10, 0x800000, RZ, 0xfc, !PT ;  /* 0x008000000a0a7812 */ /* 0x000fe400078efcff */
[----:B------:R-:W-:Y:S02]  /*0600*/  SEL R11, RZ, 0xffffffff, !P0 ;  /* 0xffffffffff0b7807 */ /* 0x000fe40004000000 */
[----:B------:R-:W-:Y:S02]  /*0610*/  LOP3.LUT R12, R13, R10, RZ, 0xc0, !PT ;  /* 0x0000000a0d0c7212 */ /* 0x000fe400078ec0ff */
[----:B------:R-:W-:Y:S01]  /*0620*/  SHF.R.U32.HI R3, RZ, R3, R10 ;  /* 0x00000003ff037219 */ /* 0x000fe2000001160a */
[----:B------:R-:W-:Y:S01]  /*0630*/  IMAD.MOV R11, RZ, RZ, -R11 ;  /* 0x000000ffff0b7224 */ /* 0x000fe200078e0a0b */
[----:B------:R-:W-:-:S04]  /*0640*/  SHF.R.U32.HI R12, RZ, R7, R12 ;  /* 0x00000007ff0c7219 */ /* 0x000fc8000001160c */
[----:B------:R-:W-:Y:S02]  /*0650*/  LOP3.LUT P1, RZ, R11, R7, R10, 0xf8, !PT ;  /* 0x000000070bff7212 */ /* 0x000fe4000782f80a */
[C---:B------:R-:W-:Y:S02]  /*0660*/  LOP3.LUT P0, RZ, R12.reuse, 0x1, RZ, 0xc0, !PT ;  /* 0x000000010cff7812 */ /* 0x040fe4000780c0ff */
[----:B------:R-:W-:-:S04]  /*0670*/  LOP3.LUT P2, RZ, R12, 0x2, RZ, 0xc0, !PT ;  /* 0x000000020cff7812 */ /* 0x000fc8000784c0ff */
[----:B------:R-:W-:Y:S02]  /*0680*/  PLOP3.LUT P0, PT, P0, P1, P2, 0xe0, 0x0 ;  /* 0x000000000000781c */ /* 0x000fe40000703c20 */
[----:B------:R-:W-:Y:S02]  /*0690*/  LOP3.LUT P1, RZ, R2, 0x7fffff, RZ, 0xc0, !PT ;  /* 0x007fffff02ff7812 */ /* 0x000fe4000782c0ff */
[----:B------:R-:W-:-:S05]  /*06a0*/  SEL R7, RZ, 0x1, !P0 ;  /* 0x00000001ff077807 */ /* 0x000fca0004000000 */
[----:B------:R-:W-:-:S05]  /*06b0*/  IMAD.MOV R7, RZ, RZ, -R7 ;  /* 0x000000ffff077224 */ /* 0x000fca00078e0a07 */
[----:B------:R-:W-:-:S13]  /*06c0*/  ISETP.GE.AND P0, PT, R7, RZ, PT ;  /* 0x000000ff0700720c */ /* 0x000fda0003f06270 */
[----:B------:R-:W-:-:S04]  /*06d0*/  @!P0 VIADD R3, R3, 0x1 ;  /* 0x0000000103038836 */ /* 0x000fc80000000000 */
[----:B------:R-:W-:-:S05]  /*06e0*/  @!P1 IMAD.SHL.U32 R3, R3, 0x2, RZ ;  /* 0x0000000203039824 */ /* 0x000fca00078e00ff */
[----:B------:R-:W-:Y:S01]  /*06f0*/  LOP3.LUT R7, R3, 0x80000000, R2, 0xf8, !PT ;  /* 0x8000000003077812 */ /* 0x000fe200078ef802 */
[----:B------:R-:W-:Y:S06]  /*0700*/  BRA `(.L_x_7) ;  /* 0x0000000000047947 */ /* 0x000fec0003800000 */
.L_x_8:
[----:B------:R0:W1:Y:S02]  /*0710*/  MUFU.RCP R7, R2 ;  /* 0x0000000200077308 */ /* 0x0000640000001000 */
.L_x_7:
[----:B------:R-:W-:Y:S05]  /*0720*/  BSYNC.RECONVERGENT B1 ;  /* 0x0000000000017941 */ /* 0x000fea0003800200 */
.L_x_5:
[----:B------:R-:W-:-:S04]  /*0730*/  IMAD.MOV.U32 R9, RZ, RZ, 0x0 ;  /* 0x00000000ff097424 */ /* 0x000fc800078e00ff */
[----:B01----:R-:W-:Y:S05]  /*0740*/  RET.REL.NODEC R8 `(binary_div_backward) ;  /* 0xfffffff8082c7950 */ /* 0x003fea0003c3ffff */
        .weak           $__internal_1_$__cuda_sm3x_div_rn_noftz_f32_slowpath
        .type           $__internal_1_$__cuda_sm3x_div_rn_noftz_f32_slowpath,@function
        .size           $__internal_1_$__cuda_sm3x_div_rn_noftz_f32_slowpath,(.L_x_36 - $__internal_1_$__cuda_sm3x_div_rn_noftz_f32_slowpath)
$__internal_1_$__cuda_sm3x_div_rn_noftz_f32_slowpath:
[----:B------:R-:W-:Y:S01]  /*0750*/  SHF.R.U32.HI R7, RZ, 0x17, R11 ;  /* 0x00000017ff077819 */ /* 0x000fe2000001160b */
[----:B------:R-:W-:Y:S01]  /*0760*/  BSSY.RECONVERGENT B1, `(.L_x_9) ;  /* 0x0000064000017945 */ /* 0x000fe20003800200 */
[--C-:B------:R-:W-:Y:S01]  /*0770*/  SHF.R.U32.HI R3, RZ, 0x17, R0.reuse ;  /* 0x00000017ff037819 */ /* 0x100fe20000011600 */
[----:B------:R-:W-:Y:S01]  /*0780*/  IMAD.MOV.U32 R10, RZ, RZ, R0 ;  /* 0x000000ffff0a7224 */ /* 0x000fe200078e0000 */
[----:B------:R-:W-:Y:S02]  /*0790*/  LOP3.LUT R9, R7, 0xff, RZ, 0xc0, !PT ;  /* 0x000000ff07097812 */ /* 0x000fe400078ec0ff */
[----:B------:R-:W-:-:S03]  /*07a0*/  LOP3.LUT R8, R3, 0xff, RZ, 0xc0, !PT ;  /* 0x000000ff03087812 */ /* 0x000fc600078ec0ff */
[----:B------:R-:W-:Y:S02]  /*07b0*/  VIADD R13, R9, 0xffffffff ;  /* 0xffffffff090d7836 */ /* 0x000fe40000000000 */
[----:B------:R-:W-:-:S03]  /*07c0*/  VIADD R12, R8, 0xffffffff ;  /* 0xffffffff080c7836 */ /* 0x000fc60000000000 */
[----:B------:R-:W-:-:S04]  /*07d0*/  ISETP.GT.U32.AND P0, PT, R13, 0xfd, PT ;  /* 0x000000fd0d00780c */ /* 0x000fc80003f04070 */
[----:B------:R-:W-:-:S13]  /*07e0*/  ISETP.GT.U32.OR P0, PT, R12, 0xfd, P0 ;  /* 0x000000fd0c00780c */ /* 0x000fda0000704470 */
[----:B------:R-:W-:Y:S01]  /*07f0*/  @!P0 IMAD.MOV.U32 R7, RZ, RZ, RZ ;  /* 0x000000ffff078224 */ /* 0x000fe200078e00ff */
[----:B------:R-:W-:Y:S06]  /*0800*/  @!P0 BRA `(.L_x_10) ;  /* 0x0000000000608947 */ /* 0x000fec0003800000 */
[----:B------:R-:W-:Y:S01]  /*0810*/  FSETP.GTU.FTZ.AND P0, PT, |R0|, +INF , PT ;  /* 0x7f8000000000780b */ /* 0x000fe20003f1c200 */
[----:B------:R-:W-:Y:S01]  /*0820*/  IMAD.MOV.U32 R3, RZ, RZ, R11 ;  /* 0x000000ffff037224 */ /* 0x000fe200078e000b */
[----:B------:R-:W-:-:S04]  /*0830*/  FSETP.GTU.FTZ.AND P1, PT, |R11|, +INF , PT ;  /* 0x7f8000000b00780b */ /* 0x000fc80003f3c200 */
[----:B------:R-:W-:-:S13]  /*0840*/  PLOP3.LUT P0, PT, P0, P1, PT, 0xf8, 0x8f ;  /* 0x00000000008f781c */ /* 0x000fda0000703f70 */
[----:B------:R-:W-:Y:S05]  /*0850*/  @P0 BRA `(.L_x_11) ;  /* 0x00000004004c0947 */ /* 0x000fea0003800000 */
[----:B------:R-:W-:-:S13]  /*0860*/  LOP3.LUT P0, RZ, R11, 0x7fffffff, R10, 0xc8, !PT ;  /* 0x7fffffff0bff7812 */ /* 0x000fda000780c80a */
[----:B------:R-:W-:Y:S05]  /*0870*/  @!P0 BRA `(.L_x_12) ;  /* 0x00000004003c8947 */ /* 0x000fea0003800000 */
[C---:B------:R-:W-:Y:S02]  /*0880*/  FSETP.NEU.FTZ.AND P2, PT, |R0|.reuse, +INF , PT ;  /* 0x7f8000000000780b */ /* 0x040fe40003f5d200 */
[----:B------:R-:W-:Y:S02]  /*0890*/  FSETP.NEU.FTZ.AND P1, PT, |R3|, +INF , PT ;  /* 0x7f8000000300780b */ /* 0x000fe40003f3d200 */
[----:B------:R-:W-:-:S11]  /*08a0*/  FSETP.NEU.FTZ.AND P0, PT, |R0|, +INF , PT ;  /* 0x7f8000000000780b */ /* 0x000fd60003f1d200 */
[----:B------:R-:W-:Y:S05]  /*08b0*/  @!P1 BRA !P2, `(.L_x_12) ;  /* 0x00000004002c9947 */ /* 0x000fea0005000000 */
[----:B------:R-:W-:-:S04]  /*08c0*/  LOP3.LUT P2, RZ, R10, 0x7fffffff, RZ, 0xc0, !PT ;  /* 0x7fffffff0aff7812 */ /* 0x000fc8000784c0ff */
[----:B------:R-:W-:-:S13]  /*08d0*/  PLOP3.LUT P1, PT, P1, P2, PT, 0x2f, 0xf2 ;  /* 0x0000000000f2781c */ /* 0x000fda0000f24577 */
[----:B------:R-:W-:Y:S05]  /*08e0*/  @P1 BRA `(.L_x_13) ;  /* 0x0000000400181947 */ /* 0x000fea0003800000 */
[----:B------:R-:W-:-:S04]  /*08f0*/  LOP3.LUT P1, RZ, R11, 0x7fffffff, RZ, 0xc0, !PT ;  /* 0x7fffffff0bff7812 */ /* 0x000fc8000782c0ff */
[----:B------:R-:W-:-:S13]  /*0900*/  PLOP3.LUT P0, PT, P0, P1, PT, 0x2f, 0xf2 ;  /* 0x0000000000f2781c */ /* 0x000fda0000702577 */
[----:B------:R-:W-:Y:S05]  /*0910*/  @P0 BRA `(.L_x_14) ;  /* 0x0000000400000947 */ /* 0x000fea0003800000 */
[----:B------:R-:W-:Y:S02]  /*0920*/  ISETP.GE.AND P0, PT, R12, RZ, PT ;  /* 0x000000ff0c00720c */ /* 0x000fe40003f06270 */
[----:B------:R-:W-:-:S11]  /*0930*/  ISETP.GE.AND P1, PT, R13, RZ, PT ;  /* 0x000000ff0d00720c */ /* 0x000fd60003f26270 */
[----:B------:R-:W-:Y:S02]  /*0940*/  @P0 IMAD.MOV.U32 R7, RZ, RZ, RZ ;  /* 0x000000ffff070224 */ /* 0x000fe400078e00ff */
[----:B------:R-:W-:Y:S01]  /*0950*/  @!P0 FFMA R10, R0, 1.84467440737095516160e+19, RZ ;  /* 0x5f800000000a8823 */ /* 0x000fe200000000ff */
[----:B------:R-:W-:Y:S02]  /*0960*/  @!P0 IMAD.MOV.U32 R7, RZ, RZ, -0x40 ;  /* 0xffffffc0ff078424 */ /* 0x000fe400078e00ff */
[----:B------:R-:W-:Y:S02]  /*0970*/  @!P1 FFMA R11, R3, 1.84467440737095516160e+19, RZ ;  /* 0x5f800000030b9823 */ /* 0x000fe400000000ff */
[----:B------:R-:W-:-:S07]  /*0980*/  @!P1 VIADD R7, R7, 0x40 ;  /* 0x0000004007079836 */ /* 0x000fce0000000000 */
.L_x_10:
[----:B------:R-:W-:Y:S01]  /*0990*/  LEA R0, R9, 0xc0800000, 0x17 ;  /* 0xc080000009007811 */ /* 0x000fe200078eb8ff */
[----:B------:R-:W-:Y:S01]  /*09a0*/  VIADD R8, R8, 0xffffff81 ;  /* 0xffffff8108087836 */ /* 0x000fe20000000000 */
[----:B------:R-:W-:Y:S03]  /*09b0*/  BSSY.RECONVERGENT B2, `(.L_x_15) ;  /* 0x0000035000027945 */ /* 0x000fe60003800200 */
[----:B------:R-:W-:Y:S02]  /*09c0*/  IMAD.IADD R11, R11, 0x1, -R0 ;  /* 0x000000010b0b7824 */ /* 0x000fe400078e0a00 */
[C---:B------:R-:W-:Y:S01]  /*09d0*/  IMAD R0, R8.reuse, -0x800000, R10 ;  /* 0xff80000008007824 */ /* 0x040fe200078e020a */
[----:B------:R-:W-:Y:S01]  /*09e0*/  IADD3 R8, PT, PT, R8, 0x7f, -R9 ;  /* 0x0000007f08087810 */ /* 0x000fe20007ffe809 */
[----:B------:R-:W0:Y:S01]  /*09f0*/  MUFU.RCP R3, R11 ;  /* 0x0000000b00037308 */ /* 0x000e220000001000 */
[----:B------:R-:W-:-:S03]  /*0a00*/  FADD.FTZ R13, -R11, -RZ ;  /* 0x800000ff0b0d7221 */ /* 0x000fc60000010100 */
[----:B------:R-:W-:Y:S02]  /*0a10*/  IMAD.IADD R8, R8, 0x1, R7 ;  /* 0x0000000108087824 */ /* 0x000fe400078e0207 */
[----:B0-----:R-:W-:-:S04]  /*0a20*/  FFMA R12, R3, R13, 1 ;  /* 0x3f800000030c7423 */ /* 0x001fc8000000000d */
[----:B------:R-:W-:-:S04]  /*0a30*/  FFMA R12, R3, R12, R3 ;  /* 0x0000000c030c7223 */ /* 0x000fc80000000003 */
[----:B------:R-:W-:-:S04]  /*0a40*/  FFMA R3, R0, R12, RZ ;  /* 0x0000000c00037223 */ /* 0x000fc800000000ff */
[----:B------:R-:W-:-:S04]  /*0a50*/  FFMA R10, R13, R3, R0 ;  /* 0x000000030d0a7223 */ /* 0x000fc80000000000 */
[----:B------:R-:W-:-:S04]  /*0a60*/  FFMA R15, R12, R10, R3 ;  /* 0x0000000a0c0f7223 */ /* 0x000fc80000000003 */
[----:B------:R-:W-:-:S04]  /*0a70*/  FFMA R10, R13, R15, R0 ;  /* 0x0000000f0d0a7223 */ /* 0x000fc80000000000 */
[----:B------:R-:W-:-:S05]  /*0a80*/  FFMA R0, R12, R10, R15 ;  /* 0x0000000a0c007223 */ /* 0x000fca000000000f */
[----:B------:R-:W-:-:S04]  /*0a90*/  SHF.R.U32.HI R3, RZ, 0x17, R0 ;  /* 0x00000017ff037819 */ /* 0x000fc80000011600 */
[----:B------:R-:W-:-:S05]  /*0aa0*/  LOP3.LUT R3, R3, 0xff, RZ, 0xc0, !PT ;  /* 0x000000ff03037812 */ /* 0x000fca00078ec0ff */
[----:B------:R-:W-:-:S04]  /*0ab0*/  IMAD.IADD R9, R3, 0x1, R8 ;  /* 0x0000000103097824 */ /* 0x000fc800078e0208 */
[----:B------:R-:W-:-:S05]  /*0ac0*/  VIADD R3, R9, 0xffffffff ;  /* 0xffffffff09037836 */ /* 0x000fca0000000000 */
[----:B------:R-:W-:-:S13]  /*0ad0*/  ISETP.GE.U32.AND P0, PT, R3, 0xfe, PT ;  /* 0x000000fe0300780c */ /* 0x000fda0003f06070 */
[----:B------:R-:W-:Y:S05]  /*0ae0*/  @!P0 BRA `(.L_x_16) ;  /* 0x0000000000808947 */ /* 0x000fea0003800000 */
[----:B------:R-:W-:-:S13]  /*0af0*/  ISETP.GT.AND P0, PT, R9, 0xfe, PT ;  /* 0x000000fe0900780c */ /* 0x000fda0003f04270 */
[----:B------:R-:W-:Y:S05]  /*0b00*/  @P0 BRA `(.L_x_17) ;  /* 0x00000000006c0947 */ /* 0x000fea0003800000 */
[----:B------:R-:W-:-:S13]  /*0b10*/  ISETP.GE.AND P0, PT, R9, 0x1, PT ;  /* 0x000000010900780c */ /* 0x000fda0003f06270 */
[----:B------:R-:W-:Y:S05]  /*0b20*/  @P0 BRA `(.L_x_18) ;  /* 0x0000000000740947 */ /* 0x000fea0003800000 */
[----:B------:R-:W-:Y:S02]  /*0b30*/  ISETP.GE.AND P0, PT, R9, -0x18, PT ;  /* 0xffffffe80900780c */ /* 0x000fe40003f06270 */
[----:B------:R-:W-:-:S11]  /*0b40*/  LOP3.LUT R0, R0, 0x80000000, RZ, 0xc0, !PT ;  /* 0x8000000000007812 */ /* 0x000fd600078ec0ff */
[----:B------:R-:W-:Y:S05]  /*0b50*/  @!P0 BRA `(.L_x_18) ;  /* 0x0000000000688947 */ /* 0x000fea0003800000 */
[CCC-:B------:R-:W-:Y:S01]  /*0b60*/  FFMA.RZ R3, R12.reuse, R10.reuse, R15.reuse ;  /* 0x0000000a0c037223 */ /* 0x1c0fe2000000c00f */
[CCC-:B------:R-:W-:Y:S01]  /*0b70*/  FFMA.RM R8, R12.reuse, R10.reuse, R15.reuse ;  /* 0x0000000a0c087223 */ /* 0x1c0fe2000000400f */
[C---:B------:R-:W-:Y:S02]  /*0b80*/  ISETP.NE.AND P2, PT, R9.reuse, RZ, PT ;  /* 0x000000ff0900720c */ /* 0x040fe40003f45270 */
[----:B------:R-:W-:Y:S02]  /*0b90*/  ISETP.NE.AND P1, PT, R9, RZ, PT ;  /* 0x000000ff0900720c */ /* 0x000fe40003f25270 */
[----:B------:R-:W-:Y:S01]  /*0ba0*/  LOP3.LUT R7, R3, 0x7fffff, RZ, 0xc0, !PT ;  /* 0x007fffff03077812 */ /* 0x000fe200078ec0ff */
[----:B------:R-:W-:Y:S01]  /*0bb0*/  FFMA.RP R3, R12, R10, R15 ;  /* 0x0000000a0c037223 */ /* 0x000fe2000000800f */
[----:B------:R-:W-:Y:S02]  /*0bc0*/  VIADD R10, R9, 0x20 ;  /* 0x00000020090a7836 */ /* 0x000fe40000000000 */
[----:B------:R-:W-:Y:S01]  /*0bd0*/  LOP3.LUT R7, R7, 0x800000, RZ, 0xfc, !PT ;  /* 0x0080000007077812 */ /* 0x000fe200078efcff */
[----:B------:R-:W-:Y:S01]  /*0be0*/  IMAD.MOV R9, RZ, RZ, -R9 ;  /* 0x000000ffff097224 */ /* 0x000fe200078e0a09 */
[----:B------:R-:W-:-:S02]  /*0bf0*/  FSETP.NEU.FTZ.AND P0, PT, R3, R8, PT ;  /* 0x000000080300720b */ /* 0x000fc40003f1d000 */
[----:B------:R-:W-:Y:S02]  /*0c00*/  SHF.L.U32 R10, R7, R10, RZ ;  /* 0x0000000a070a7219 */ /* 0x000fe400000006ff */
[----:B------:R-:W-:Y:S02]  /*0c10*/  SEL R8, R9, RZ, P2 ;  /* 0x000000ff09087207 */ /* 0x000fe40001000000 */
[----:B------:R-:W-:Y:S02]  /*0c20*/  ISETP.NE.AND P1, PT, R10, RZ, P1 ;  /* 0x000000ff0a00720c */ /* 0x000fe40000f25270 */
[----:B------:R-:W-:Y:S02]  /*0c30*/  SHF.R.U32.HI R8, RZ, R8, R7 ;  /* 0x00000008ff087219 */ /* 0x000fe40000011607 */
[----:B------:R-:W-:Y:S02]  /*0c40*/  PLOP3.LUT P0, PT, P0, P1, PT, 0xf8, 0x8f ;  /* 0x00000000008f781c */ /* 0x000fe40000703f70 */
[----:B------:R-:W-:-:S02]  /*0c50*/  SHF.R.U32.HI R10, RZ, 0x1, R8 ;  /* 0x00000001ff0a7819 */ /* 0x000fc40000011608 */
[----:B------:R-:W-:-:S04]  /*0c60*/  SEL R3, RZ, 0x1, !P0 ;  /* 0x00000001ff037807 */ /* 0x000fc80004000000 */
[----:B------:R-:W-:-:S04]  /*0c70*/  LOP3.LUT R3, R3, 0x1, R10, 0xf8, !PT ;  /* 0x0000000103037812 */ /* 0x000fc800078ef80a */
[----:B------:R-:W-:-:S05]  /*0c80*/  LOP3.LUT R3, R3, R8, RZ, 0xc0, !PT ;  /* 0x0000000803037212 */ /* 0x000fca00078ec0ff */
[----:B------:R-:W-:-:S05]  /*0c90*/  IMAD.IADD R3, R10, 0x1, R3 ;  /* 0x000000010a037824 */ /* 0x000fca00078e0203 */
[----:B------:R-:W-:Y:S01]  /*0ca0*/  LOP3.LUT R0, R3, R0, RZ, 0xfc, !PT ;  /* 0x0000000003007212 */ /* 0x000fe200078efcff */
[----:B------:R-:W-:Y:S06]  /*0cb0*/  BRA `(.L_x_18) ;  /* 0x0000000000107947 */ /* 0x000fec0003800000 */
.L_x_17:
[----:B------:R-:W-:-:S04]  /*0cc0*/  LOP3.LUT R0, R0, 0x80000000, RZ, 0xc0, !PT ;  /* 0x8000000000007812 */ /* 0x000fc800078ec0ff */
[----:B------:R-:W-:Y:S01]  /*0cd0*/  LOP3.LUT R0, R0, 0x7f800000, RZ, 0xfc, !PT ;  /* 0x7f80000000007812 */ /* 0x000fe200078efcff */
[----:B------:R-:W-:Y:S06]  /*0ce0*/  BRA `(.L_x_18) ;  /* 0x0000000000047947 */ /* 0x000fec0003800000 */
.L_x_16:
[----:B------:R-:W-:-:S07]  /*0cf0*/  IMAD R0, R8, 0x800000, R0 ;  /* 0x0080000008007824 */ /* 0x000fce00078e0200 */
.L_x_18:
[----:B------:R-:W-:Y:S05]  /*0d00*/  BSYNC.RECONVERGENT B2 ;  /* 0x0000000000027941 */ /* 0x000fea0003800200 */
.L_x_15:
[----:B------:R-:W-:Y:S05]  /*0d10*/  BRA `(.L_x_19) ;  /* 0x0000000000207947 */ /* 0x000fea0003800000 */
.L_x_14:
[----:B------:R-:W-:-:S04]  /*0d20*/  LOP3.LUT R0, R11, 0x80000000, R10, 0x48, !PT ;  /* 0x800000000b007812 */ /* 0x000fc800078e480a */
[----:B------:R-:W-:Y:S01]  /*0d30*/  LOP3.LUT R0, R0, 0x7f800000, RZ, 0xfc, !PT ;  /* 0x7f80000000007812 */ /* 0x000fe200078efcff */
[----:B------:R-:W-:Y:S06]  /*0d40*/  BRA `(.L_x_19) ;  /* 0x0000000000147947 */ /* 0x000fec0003800000 */
.L_x_13:
[----:B------:R-:W-:Y:S01]  /*0d50*/  LOP3.LUT R0, R11, 0x80000000, R10, 0x48, !PT ;  /* 0x800000000b007812 */ /* 0x000fe200078e480a */
[----:B------:R-:W-:Y:S06]  /*0d60*/  BRA `(.L_x_19) ;  /* 0x00000000000c7947 */ /* 0x000fec0003800000 */
.L_x_12:
[----:B------:R-:W0:Y:S01]  /*0d70*/  MUFU.RSQ R0, -QNAN ;  /* 0xffc0000000007908 */ /* 0x000e220000001400 */
[----:B------:R-:W-:Y:S05]  /*0d80*/  BRA `(.L_x_19) ;  /* 0x0000000000047947 */ /* 0x000fea0003800000 */
.L_x_11:
[----:B------:R-:W-:-:S07]  /*0d90*/  FADD.FTZ R0, R0, R3 ;  /* 0x0000000300007221 */ /* 0x000fce0000010000 */
.L_x_19:
[----:B------:R-:W-:Y:S05]  /*0da0*/  BSYNC.RECONVERGENT B1 ;  /* 0x0000000000017941 */ /* 0x000fea0003800200 */
.L_x_9:
[----:B------:R-:W-:-:S04]  /*0db0*/  IMAD.MOV.U32 R3, RZ, RZ, 0x0 ;  /* 0x00000000ff037424 */ /* 0x000fc800078e00ff */
[----:B0-----:R-:W-:Y:S05]  /*0dc0*/  RET.REL.NODEC R2 `(binary_div_backward) ;  /* 0xfffffff0028c7950 */ /* 0x001fea0003c3ffff */
.L_x_20:
[----:B------:R-:W-:-:S00]  /*0dd0*/  BRA `(.L_x_20) ;  /* 0xfffffffc00fc7947 */ /* 0x000fc0000383ffff */
[----:B------:R-:W-:-:S00]  /*0de0*/  NOP ;  /* 0x0000000000007918 */ /* 0x000fc00000000000 */
        /* <DEDUP_REMOVED lines=9> */
.L_x_36:


//--------------------- .text.binary_div_forward  --------------------------
	.section	.text.binary_div_forward,"ax",@progbits
	.align	128
        .global         binary_div_forward
        .type           binary_div_forward,@function
        .size           binary_div_forward,(.L_x_37 - binary_div_forward)
        .other          binary_div_forward,@"STO_CUDA_ENTRY STV_DEFAULT"
binary_div_forward:
.text.binary_div_forward:
        /* <DEDUP_REMOVED lines=9> */
[----:B------:R-:W0:Y:S01]  /*0090*/  LDCU.128 UR8, c[0x0][0x390] ;  /* 0x00007200ff0877ac */ /* 0x000e220008000c00 */
[----:B------:R-:W-:Y:S01]  /*00a0*/  IMAD.SHL.U32 R4, R2, 0x4, RZ ;  /* 0x0000000402047824 */ /* 0x000fe200078e00ff */
[----:B------:R-:W-:Y:S01]  /*00b0*/  SHF.R.U32.HI R2, RZ, 0x1e, R2 ;  /* 0x0000001eff027819 */ /* 0x000fe20000011602 */
[----:B------:R-:W1:Y:S03]  /*00c0*/  LDCU.64 UR4, c[0x0][0x358] ;  /* 0x00006b00ff0477ac */ /* 0x000e660008000a00 */
[----:B0-----:R-:W-:-:S04]  /*00d0*/  IADD3 R8, P0, PT, R4, UR10, RZ ;  /* 0x0000000a04087c10 */ /* 0x001fc8000ff1e0ff */
[----:B------:R-:W-:-:S05]  /*00e0*/  IADD3.X R9, PT, PT, R2, UR11, RZ, P0, !PT ;  /* 0x0000000b02097c10 */ /* 0x000fca00087fe4ff */
[----:B-1----:R-:W2:Y:S01]  /*00f0*/  LDG.E R3, desc[UR4][R8.64] ;  /* 0x0000000408037981 */ /* 0x002ea2000c1e1900 */
[----:B------:R-:W-:-:S04]  /*0100*/  IADD3 R6, P0, PT, R4, UR8, RZ ;  /* 0x0000000804067c10 */ /* 0x000fc8000ff1e0ff */
[----:B------:R-:W-:-:S05]  /*0110*/  IADD3.X R7, PT, PT, R2, UR9, RZ, P0, !PT ;  /* 0x0000000902077c10 */ /* 0x000fca00087fe4ff */
[----:B------:R-:W3:Y:S01]  /*0120*/  LDG.E R0, desc[UR4][R6.64] ;  /* 0x0000000406007981 */ /* 0x000ee2000c1e1900 */
[----:B------:R-:W-:Y:S01]  /*0130*/  BSSY.RECONVERGENT B0, `(.L_x_21) ;  /* 0x000000c000007945 */ /* 0x000fe20003800200 */
[----:B--2---:R-:W0:Y:S08]  /*0140*/  MUFU.RCP R10, R3 ;  /* 0x00000003000a7308 */ /* 0x004e300000001000 */
[----:B---3--:R-:W1:Y:S01]  /*0150*/  FCHK P0, R0, R3 ;  /* 0x0000000300007302 */ /* 0x008e620000000000 */
[----:B0-----:R-:W-:-:S04]  /*0160*/  FFMA R5, -R3, R10, 1 ;  /* 0x3f80000003057423 */ /* 0x001fc8000000010a */
[----:B------:R-:W-:-:S04]  /*0170*/  FFMA R5, R10, R5, R10 ;  /* 0x000000050a057223 */ /* 0x000fc8000000000a */
[----:B------:R-:W-:-:S04]  /*0180*/  FFMA R10, R0, R5, RZ ;  /* 0x00000005000a7223 */ /* 0x000fc800000000ff */
[----:B------:R-:W-:-:S04]  /*0190*/  FFMA R11, -R3, R10, R0 ;  /* 0x0000000a030b7223 */ /* 0x000fc80000000100 */
[----:B------:R-:W-:Y:S01]  /*01a0*/  FFMA R11, R5, R11, R10 ;  /* 0x0000000b050b7223 */ /* 0x000fe2000000000a */
[----:B-1----:R-:W-:Y:S06]  /*01b0*/  @!P0 BRA `(.L_x_22) ;  /* 0x00000000000c8947 */ /* 0x002fec0003800000 */
[----:B------:R-:W-:-:S07]  /*01c0*/  MOV R6, 0x1e0 ;  /* 0x000001e000067802 */ /* 0x000fce0000000f00 */
[----:B------:R-:W-:Y:S05]  /*01d0*/  CALL.REL.NOINC `($__internal_2_$__cuda_sm3x_div_rn_noftz_f32_slowpath) ;  /* 0x00000000001c7944 */ /* 0x000fea0003c00000 */
[----:B------:R-:W-:-:S07]  /*01e0*/  IMAD.MOV.U32 R11, RZ, RZ, R0 ;  /* 0x000000ffff0b7224 */ /* 0x000fce00078e0000 */
.L_x_22:
[----:B------:R-:W-:Y:S05]  /*01f0*/  BSYNC.RECONVERGENT B0 ;  /* 0x0000000000007941 */ /* 0x000fea0003800200 */
.L_x_21:
[----:B------:R-:W0:Y:S02]  /*0200*/  LDCU.64 UR6, c[0x0][0x3a0] ;  /* 0x00007400ff0677ac */ /* 0x000e240008000a00 */
[----:B0-----:R-:W-:-:S04]  /*0210*/  IADD3 R4, P0, PT, R4, UR6, RZ ;  /* 0x0000000604047c10 */ /* 0x001fc8000ff1e0ff */
[----:B------:R-:W-:-:S05]  /*0220*/  IADD3.X R5, PT, PT, R2, UR7, RZ, P0, !PT ;  /* 0x0000000702057c10 */ /* 0x000fca00087fe4ff */
[----:B------:R-:W-:Y:S01]  /*0230*/  STG.E desc[UR4][R4.64], R11 ;  /* 0x0000000b04007986 */ /* 0x000fe2000c101904 */
[----:B------:R-:W-:Y:S05]  /*0240*/  EXIT ;  /* 0x000000000000794d */ /* 0x000fea0003800000 */
        .weak           $__internal_2_$__cuda_sm3x_div_rn_noftz_f32_slowpath
        .type           $__internal_2_$__cuda_sm3x_div_rn_noftz_f32_slowpath,@function
        .size           $__internal_2_$__cuda_sm3x_div_rn_noftz_f32_slowpath,(.L_x_37 - $__internal_2_$__cuda_sm3x_div_rn_noftz_f32_slowpath)
$__internal_2_$__cuda_sm3x_div_rn_noftz_f32_slowpath:
[--C-:B------:R-:W-:Y:S01]  /*0250*/  SHF.R.U32.HI R7, RZ, 0x17, R3.reuse ;  /* 0x00000017ff077819 */ /* 0x100fe20000011603 */
[----:B------:R-:W-:Y:S01]  /*0260*/  BSSY.RECONVERGENT B1, `(.L_x_23) ;  /* 0x0000064000017945 */ /* 0x000fe20003800200 */
[--C-:B------:R-:W-:Y:S01]  /*0270*/  SHF.R.U32.HI R5, RZ, 0x17, R0.reuse ;  /* 0x00000017ff057819 */ /* 0x100fe20000011600 */
[----:B------:R-:W-:Y:S01]  /*0280*/  IMAD.MOV.U32 R8, RZ, RZ, R0 ;  /* 0x000000ffff087224 */ /* 0x000fe200078e0000 */
[----:B------:R-:W-:Y:S01]  /*0290*/  LOP3.LUT R7, R7, 0xff, RZ, 0xc0, !PT ;  /* 0x000000ff07077812 */ /* 0x000fe200078ec0ff */
[----:B------:R-:W-:Y:S01]  /*02a0*/  IMAD.MOV.U32 R9, RZ, RZ, R3 ;  /* 0x000000ffff097224 */ /* 0x000fe200078e0003 */
[----:B------:R-:W-:-:S03]  /*02b0*/  LOP3.LUT R5, R5, 0xff, RZ, 0xc0, !PT ;  /* 0x000000ff05057812 */ /* 0x000fc600078ec0ff */
[----:B------:R-:W-:Y:S02]  /*02c0*/  VIADD R12, R7, 0xffffffff ;  /* 0xffffffff070c7836 */ /* 0x000fe40000000000 */
[----:B------:R-:W-:-:S03]  /*02d0*/  VIADD R11, R5, 0xffffffff ;  /* 0xffffffff050b7836 */ /* 0x000fc60000000000 */
[----:B------:R-:W-:-:S04]  /*02e0*/  ISETP.GT.U32.AND P0, PT, R12, 0xfd, PT ;  /* 0x000000fd0c00780c */ /* 0x000fc80003f04070 */
[----:B------:R-:W-:-:S13]  /*02f0*/  ISETP.GT.U32.OR P0, PT, R11, 0xfd, P0 ;  /* 0x000000fd0b00780c */ /* 0x000fda0000704470 */
[----:B------:R-:W-:Y:S01]  /*0300*/  @!P0 IMAD.MOV.U32 R10, RZ, RZ, RZ ;  /* 0x000000ffff0a8224 */ /* 0x000fe200078e00ff */
[----:B------:R-:W-:Y:S06]  /*0310*/  @!P0 BRA `(.L_x_24) ;  /* 0x00000000005c8947 */ /* 0x000fec0003800000 */
[----:B------:R-:W-:Y:S02]  /*0320*/  FSETP.GTU.FTZ.AND P0, PT, |R0|, +INF , PT ;  /* 0x7f8000000000780b */ /* 0x000fe40003f1c200 */
        /* <DEDUP_REMOVED lines=22> */
.L_x_24:
        /* <DEDUP_REMOVED lines=29> */
[CC--:B------:R-:W-:Y:S01]  /*0660*/  FFMA.RZ R3, R12.reuse, R8.reuse, R13 ;  /* 0x000000080c037223 */ /* 0x0c0fe2000000c00d */
[C---:B------:R-:W-:Y:S01]  /*0670*/  VIADD R10, R7.reuse, 0x20 ;  /* 0x00000020070a7836 */ /* 0x040fe20000000000 */
[C---:B------:R-:W-:Y:S02]  /*0680*/  ISETP.NE.AND P2, PT, R7.reuse, RZ, PT ;  /* 0x000000ff0700720c */ /* 0x040fe40003f45270 */
[----:B------:R-:W-:Y:S01]  /*0690*/  ISETP.NE.AND P1, PT, R7, RZ, PT ;  /* 0x000000ff0700720c */ /* 0x000fe20003f25270 */
[----:B------:R-:W-:Y:S01]  /*06a0*/  IMAD.MOV R7, RZ, RZ, -R7 ;  /* 0x000000ffff077224 */ /* 0x000fe200078e0a07 */
[----:B------:R-:W-:Y:S01]  /*06b0*/  LOP3.LUT R5, R3, 0x7fffff, RZ, 0xc0, !PT ;  /* 0x007fffff03057812 */ /* 0x000fe200078ec0ff */
[CCC-:B------:R-:W-:Y:S01]  /*06c0*/  FFMA.RP R3, R12.reuse, R8.reuse, R13.reuse ;  /* 0x000000080c037223 */ /* 0x1c0fe2000000800d */
[----:B------:R-:W-:Y:S02]  /*06d0*/  FFMA.RM R8, R12, R8, R13 ;  /* 0x000000080c087223 */ /* 0x000fe4000000400d */
[----:B------:R-:W-:-:S03]  /*06e0*/  LOP3.LUT R5, R5, 0x800000, RZ, 0xfc, !PT ;  /* 0x0080000005057812 */ /* 0x000fc600078efcff */
[----:B------:R-:W-:Y:S02]  /*06f0*/  FSETP.NEU.FTZ.AND P0, PT, R3, R8, PT ;  /* 0x000000080300720b */ /* 0x000fe40003f1d000 */
[----:B------:R-:W-:Y:S02]  /*0700*/  SHF.L.U32 R10, R5, R10, RZ ;  /* 0x0000000a050a7219 */ /* 0x000fe400000006ff */
[----:B------:R-:W-:Y:S02]  /*0710*/  SEL R8, R7, RZ, P2 ;  /* 0x000000ff07087207 */ /* 0x000fe40001000000 */
[----:B------:R-:W-:Y:S02]  /*0720*/  ISETP.NE.AND P1, PT, R10, RZ, P1 ;  /* 0x000000ff0a00720c */ /* 0x000fe40000f25270 */
[----:B------:R-:W-:Y:S02]  /*0730*/  SHF.R.U32.HI R8, RZ, R8, R5 ;  /* 0x00000008ff087219 */ /* 0x000fe40000011605 */
[----:B------:R-:W-:-:S02]  /*0740*/  PLOP3.LUT P0, PT, P0, P1, PT, 0xf8, 0x8f ;  /* 0x00000000008f781c */ /* 0x000fc40000703f70 */
[----:B------:R-:W-:Y:S02]  /*0750*/  SHF.R.U32.HI R10, RZ, 0x1, R8 ;  /* 0x00000001ff0a7819 */ /* 0x000fe40000011608 */
[----:B------:R-:W-:-:S04]  /*0760*/  SEL R3, RZ, 0x1, !P0 ;  /* 0x00000001ff037807 */ /* 0x000fc80004000000 */
[----:B------:R-:W-:-:S04]  /*0770*/  LOP3.LUT R3, R3, 0x1, R10, 0xf8, !PT ;  /* 0x0000000103037812 */ /* 0x000fc800078ef80a */
[----:B------:R-:W-:-:S05]  /*0780*/  LOP3.LUT R3, R3, R8, RZ, 0xc0, !PT ;  /* 0x0000000803037212 */ /* 0x000fca00078ec0ff */
[----:B------:R-:W-:-:S05]  /*0790*/  IMAD.IADD R3, R10, 0x1, R3 ;  /* 0x000000010a037824 */ /* 0x000fca00078e0203 */
[----:B------:R-:W-:Y:S01]  /*07a0*/  LOP3.LUT R0, R3, R0, RZ, 0xfc, !PT ;  /* 0x0000000003007212 */ /* 0x000fe200078efcff */
[----:B------:R-:W-:Y:S06]  /*07b0*/  BRA `(.L_x_32) ;  /* 0x0000000000107947 */ /* 0x000fec0003800000 */
.L_x_31:
[----:B------:R-:W-:-:S04]  /*07c0*/  LOP3.LUT R0, R0, 0x80000000, RZ, 0xc0, !PT ;  /* 0x8000000000007812 */ /* 0x000fc800078ec0ff */
[----:B------:R-:W-:Y:S01]  /*07d0*/  LOP3.LUT R0, R0, 0x7f800000, RZ, 0xfc, !PT ;  /* 0x7f80000000007812 */ /* 0x000fe200078efcff */
[----:B------:R-:W-:Y:S06]  /*07e0*/  BRA `(.L_x_32) ;  /* 0x0000000000047947 */ /* 0x000fec0003800000 */
.L_x_30:
[----:B------:R-:W-:-:S07]  /*07f0*/  IMAD R0, R5, 0x800000, R0 ;  /* 0x0080000005007824 */ /* 0x000fce00078e0200 */
.L_x_32:
[----:B------:R-:W-:Y:S05]  /*0800*/  BSYNC.RECONVERGENT B2 ;  /* 0x0000000000027941 */ /* 0x000fea0003800200 */
.L_x_29:
[----:B------:R-:W-:Y:S05]  /*0810*/  BRA `(.L_x_33) ;  /* 0x0000000000207947 */ /* 0x000fea0003800000 */
.L_x_28:
[----:B------:R-:W-:-:S04]  /*0820*/  LOP3.LUT R0, R9, 0x80000000, R8, 0x48, !PT ;  /* 0x8000000009007812 */ /* 0x000fc800078e4808 */
[----:B------:R-:W-:Y:S01]  /*0830*/  LOP3.LUT R0, R0, 0x7f800000, RZ, 0xfc, !PT ;  /* 0x7f80000000007812 */ /* 0x000fe200078efcff */
[----:B------:R-:W-:Y:S06]  /*0840*/  BRA `(.L_x_33) ;  /* 0x0000000000147947 */ /* 0x000fec0003800000 */
.L_x_27:
[----:B------:R-:W-:Y:S01]  /*0850*/  LOP3.LUT R0, R9, 0x80000000, R8, 0x48, !PT ;  /* 0x8000000009007812 */ /* 0x000fe200078e4808 */
[----:B------:R-:W-:Y:S06]  /*0860*/  BRA `(.L_x_33) ;  /* 0x00000000000c7947 */ /* 0x000fec0003800000 */
.L_x_26:
[----:B------:R-:W0:Y:S01]  /*0870*/  MUFU.RSQ R0, -QNAN ;  /* 0xffc0000000007908 */ /* 0x000e220000001400 */
[----:B------:R-:W-:Y:S05]  /*0880*/  BRA `(.L_x_33) ;  /* 0x0000000000047947 */ /* 0x000fea0003800000 */
.L_x_25:
[----:B------:R-:W-:-:S07]  /*0890*/  FADD.FTZ R0, R0, R3 ;  /* 0x0000000300007221 */ /* 0x000fce0000010000 */
.L_x_33:
[----:B------:R-:W-:Y:S05]  /*08a0*/  BSYNC.RECONVERGENT B1 ;  /* 0x0000000000017941 */ /* 0x000fea0003800200 */
.L_x_23:
[----:B------:R-:W-:-:S04]  /*08b0*/  IMAD.MOV.U32 R7, RZ, RZ, 0x0 ;  /* 0x00000000ff077424 */ /* 0x000fc800078e00ff */
[----:B0-----:R-:W-:Y:S05]  /*08c0*/  RET.REL.NODEC R6 `(binary_div_forward) ;  /* 0xfffffff406cc7950 */ /* 0x001fea0003c3ffff */
.L_x_34:
        /* <DEDUP_REMOVED lines=11> */
.L_x_37:


//--------------------- .nv.shared.reserved.0     --------------------------
	.section	.nv.shared.reserved.0,"aw",@nobits
	.weak		__nv_reservedSMEM_offset_0_alias
	.size		__nv_reservedSMEM_offset_0_alias, 0, 64
	.other		__nv_reservedSMEM_offset_0_alias,@"STO_CUDA_RESERVED_SHARED STV_DEFAULT"
__nv_reservedSMEM_offset_0_alias:
	.zero		0
	.zero		64


//--------------------- .nv.constant0.binary_div_backward --------------------------
	.section	.nv.constant0.binary_div_backward,"a",@progbits
	.sectionflags	@""
	.align	4
.nv.constant0.binary_div_backward:
	.zero		952


//--------------------- .nv.constant0.binary_div_forward --------------------------
	.section	.nv.constant0.binary_div_forward,"a",@progbits
	.sectionflags	@""
	.align	4
.nv.constant0.binary_div_forward:
	.zero		936


//--------------------- SYMBOLS --------------------------

	.type		.nv.reservedSmem.offset0,@object
	.size		.nv.reservedSmem.offset0,0x4
